//
// Generated by NVIDIA NVVM Compiler
//
// Compiler Build ID: CL-36424714
// Cuda compilation tools, release 13.0, V13.0.88
// Based on NVVM 20.0.0
//

.version 9.0
.target sm_100
.address_size 64

	// .globl	_Z7MatMul1ILi32EEvPfS0_S0_iii
// _ZZ7MatMul1ILi32EEvPfS0_S0_iiiE6A_tile has been demoted
// _ZZ7MatMul1ILi32EEvPfS0_S0_iiiE6B_tile has been demoted

.visible .entry _Z7MatMul1ILi32EEvPfS0_S0_iii(
	.param .u64 .ptr .align 1 _Z7MatMul1ILi32EEvPfS0_S0_iii_param_0,
	.param .u64 .ptr .align 1 _Z7MatMul1ILi32EEvPfS0_S0_iii_param_1,
	.param .u64 .ptr .align 1 _Z7MatMul1ILi32EEvPfS0_S0_iii_param_2,
	.param .u32 _Z7MatMul1ILi32EEvPfS0_S0_iii_param_3,
	.param .u32 _Z7MatMul1ILi32EEvPfS0_S0_iii_param_4,
	.param .u32 _Z7MatMul1ILi32EEvPfS0_S0_iii_param_5
)
{
	.reg .pred 	%p<12>;
	.reg .b32 	%r<76>;
	.reg .b32 	%f<121>;
	.reg .b64 	%rd<13>;
	// demoted variable
	.shared .align 4 .b8 _ZZ7MatMul1ILi32EEvPfS0_S0_iiiE6A_tile[4096];
	// demoted variable
	.shared .align 4 .b8 _ZZ7MatMul1ILi32EEvPfS0_S0_iiiE6B_tile[4096];
	ld.param.u64 	%rd3, [_Z7MatMul1ILi32EEvPfS0_S0_iii_param_0];
	ld.param.u64 	%rd4, [_Z7MatMul1ILi32EEvPfS0_S0_iii_param_1];
	ld.param.u64 	%rd5, [_Z7MatMul1ILi32EEvPfS0_S0_iii_param_2];
	ld.param.u32 	%r33, [_Z7MatMul1ILi32EEvPfS0_S0_iii_param_4];
	ld.param.u32 	%r34, [_Z7MatMul1ILi32EEvPfS0_S0_iii_param_5];
	mov.u32 	%r1, %ntid.x;
	setp.gt.u32 	%p1, %r1, %r33;
	mov.f32 	%f119, 0f00000000;
	@%p1 bra 	$L__BB0_16;
	mov.u32 	%r36, %ctaid.y;
	mov.u32 	%r37, %ntid.y;
	mov.u32 	%r38, %tid.y;
	mad.lo.s32 	%r39, %r36, %r37, %r38;
	mov.u32 	%r2, %tid.x;
	mul.lo.s32 	%r3, %r33, %r39;
	shl.b32 	%r40, %r38, 7;
	mov.u32 	%r41, _ZZ7MatMul1ILi32EEvPfS0_S0_iiiE6A_tile;
	add.s32 	%r4, %r41, %r40;
	shl.b32 	%r42, %r2, 2;
	add.s32 	%r5, %r4, %r42;
	mul.lo.s32 	%r6, %r34, %r39;
	mov.u32 	%r43, _ZZ7MatMul1ILi32EEvPfS0_S0_iiiE6B_tile;
	add.s32 	%r8, %r43, %r42;
	add.s32 	%r7, %r8, %r40;
	and.b32  	%r9, %r1, 15;
	and.b32  	%r10, %r1, 7;
	add.s32 	%r11, %r10, -1;
	and.b32  	%r12, %r1, 2032;
	and.b32  	%r13, %r1, 3;
	div.u32 	%r44, %r33, %r1;
	max.u32 	%r14, %r44, 1;
	and.b32  	%r45, %r1, -16;
	neg.s32 	%r15, %r45;
	add.s32 	%r16, %r4, 32;
	add.s32 	%r17, %r8, 1024;
	cvta.to.global.u64 	%rd1, %rd3;
	cvta.to.global.u64 	%rd2, %rd4;
	mov.f32 	%f119, 0f00000000;
	mov.b32 	%r69, 0;
$L__BB0_2:
	setp.lt.u32 	%p2, %r1, 16;
	mad.lo.s32 	%r47, %r69, %r1, %r2;
	add.s32 	%r48, %r47, %r3;
	mul.wide.s32 	%rd6, %r48, 4;
	add.s64 	%rd7, %rd1, %rd6;
	ld.global.f32 	%f20, [%rd7];
	st.shared.f32 	[%r5], %f20;
	add.s32 	%r49, %r47, %r6;
	mul.wide.s32 	%rd8, %r49, 4;
	add.s64 	%rd9, %rd2, %rd8;
	ld.global.f32 	%f21, [%rd9];
	st.shared.f32 	[%r7], %f21;
	bar.sync 	0;
	mov.b32 	%r74, 0;
	@%p2 bra 	$L__BB0_5;
	mov.u32 	%r70, %r17;
	mov.u32 	%r71, %r16;
	mov.u32 	%r72, %r15;
$L__BB0_4:
	.pragma "nounroll";
	ld.shared.f32 	%f22, [%r71+-32];
	ld.shared.f32 	%f23, [%r70+-1024];
	fma.rn.f32 	%f24, %f22, %f23, %f119;
	ld.shared.f32 	%f25, [%r71+-28];
	ld.shared.f32 	%f26, [%r70+-896];
	fma.rn.f32 	%f27, %f25, %f26, %f24;
	ld.shared.f32 	%f28, [%r71+-24];
	ld.shared.f32 	%f29, [%r70+-768];
	fma.rn.f32 	%f30, %f28, %f29, %f27;
	ld.shared.f32 	%f31, [%r71+-20];
	ld.shared.f32 	%f32, [%r70+-640];
	fma.rn.f32 	%f33, %f31, %f32, %f30;
	ld.shared.f32 	%f34, [%r71+-16];
	ld.shared.f32 	%f35, [%r70+-512];
	fma.rn.f32 	%f36, %f34, %f35, %f33;
	ld.shared.f32 	%f37, [%r71+-12];
	ld.shared.f32 	%f38, [%r70+-384];
	fma.rn.f32 	%f39, %f37, %f38, %f36;
	ld.shared.f32 	%f40, [%r71+-8];
	ld.shared.f32 	%f41, [%r70+-256];
	fma.rn.f32 	%f42, %f40, %f41, %f39;
	ld.shared.f32 	%f43, [%r71+-4];
	ld.shared.f32 	%f44, [%r70+-128];
	fma.rn.f32 	%f45, %f43, %f44, %f42;
	ld.shared.f32 	%f46, [%r71];
	ld.shared.f32 	%f47, [%r70];
	fma.rn.f32 	%f48, %f46, %f47, %f45;
	ld.shared.f32 	%f49, [%r71+4];
	ld.shared.f32 	%f50, [%r70+128];
	fma.rn.f32 	%f51, %f49, %f50, %f48;
	ld.shared.f32 	%f52, [%r71+8];
	ld.shared.f32 	%f53, [%r70+256];
	fma.rn.f32 	%f54, %f52, %f53, %f51;
	ld.shared.f32 	%f55, [%r71+12];
	ld.shared.f32 	%f56, [%r70+384];
	fma.rn.f32 	%f57, %f55, %f56, %f54;
	ld.shared.f32 	%f58, [%r71+16];
	ld.shared.f32 	%f59, [%r70+512];
	fma.rn.f32 	%f60, %f58, %f59, %f57;
	ld.shared.f32 	%f61, [%r71+20];
	ld.shared.f32 	%f62, [%r70+640];
	fma.rn.f32 	%f63, %f61, %f62, %f60;
	ld.shared.f32 	%f64, [%r71+24];
	ld.shared.f32 	%f65, [%r70+768];
	fma.rn.f32 	%f66, %f64, %f65, %f63;
	ld.shared.f32 	%f67, [%r71+28];
	ld.shared.f32 	%f68, [%r70+896];
	fma.rn.f32 	%f119, %f67, %f68, %f66;
	add.s32 	%r72, %r72, 16;
	add.s32 	%r71, %r71, 64;
	add.s32 	%r70, %r70, 2048;
	setp.ne.s32 	%p3, %r72, 0;
	mov.u32 	%r74, %r12;
	@%p3 bra 	$L__BB0_4;
$L__BB0_5:
	setp.eq.s32 	%p4, %r9, 0;
	@%p4 bra 	$L__BB0_15;
	add.s32 	%r50, %r9, -1;
	setp.lt.u32 	%p5, %r50, 7;
	@%p5 bra 	$L__BB0_8;
	shl.b32 	%r51, %r74, 2;
	add.s32 	%r52, %r4, %r51;
	ld.shared.f32 	%f70, [%r52];
	shl.b32 	%r53, %r74, 7;
	add.s32 	%r54, %r8, %r53;
	ld.shared.f32 	%f71, [%r54];
	fma.rn.f32 	%f72, %f70, %f71, %f119;
	ld.shared.f32 	%f73, [%r52+4];
	ld.shared.f32 	%f74, [%r54+128];
	fma.rn.f32 	%f75, %f73, %f74, %f72;
	ld.shared.f32 	%f76, [%r52+8];
	ld.shared.f32 	%f77, [%r54+256];
	fma.rn.f32 	%f78, %f76, %f77, %f75;
	ld.shared.f32 	%f79, [%r52+12];
	ld.shared.f32 	%f80, [%r54+384];
	fma.rn.f32 	%f81, %f79, %f80, %f78;
	ld.shared.f32 	%f82, [%r52+16];
	ld.shared.f32 	%f83, [%r54+512];
	fma.rn.f32 	%f84, %f82, %f83, %f81;
	ld.shared.f32 	%f85, [%r52+20];
	ld.shared.f32 	%f86, [%r54+640];
	fma.rn.f32 	%f87, %f85, %f86, %f84;
	ld.shared.f32 	%f88, [%r52+24];
	ld.shared.f32 	%f89, [%r54+768];
	fma.rn.f32 	%f90, %f88, %f89, %f87;
	ld.shared.f32 	%f91, [%r52+28];
	ld.shared.f32 	%f92, [%r54+896];
	fma.rn.f32 	%f119, %f91, %f92, %f90;
	add.s32 	%r74, %r74, 8;
$L__BB0_8:
	setp.eq.s32 	%p6, %r10, 0;
	@%p6 bra 	$L__BB0_15;
	setp.lt.u32 	%p7, %r11, 3;
	@%p7 bra 	$L__BB0_11;
	shl.b32 	%r55, %r74, 2;
	add.s32 	%r56, %r4, %r55;
	ld.shared.f32 	%f94, [%r56];
	shl.b32 	%r57, %r74, 7;
	add.s32 	%r58, %r8, %r57;
	ld.shared.f32 	%f95, [%r58];
	fma.rn.f32 	%f96, %f94, %f95, %f119;
	ld.shared.f32 	%f97, [%r56+4];
	ld.shared.f32 	%f98, [%r58+128];
	fma.rn.f32 	%f99, %f97, %f98, %f96;
	ld.shared.f32 	%f100, [%r56+8];
	ld.shared.f32 	%f101, [%r58+256];
	fma.rn.f32 	%f102, %f100, %f101, %f99;
	ld.shared.f32 	%f103, [%r56+12];
	ld.shared.f32 	%f104, [%r58+384];
	fma.rn.f32 	%f119, %f103, %f104, %f102;
	add.s32 	%r74, %r74, 4;
$L__BB0_11:
	setp.eq.s32 	%p8, %r13, 0;
	@%p8 bra 	$L__BB0_15;
	setp.eq.s32 	%p9, %r13, 1;
	shl.b32 	%r59, %r74, 2;
	add.s32 	%r30, %r4, %r59;
	ld.shared.f32 	%f105, [%r30];
	shl.b32 	%r60, %r74, 7;
	add.s32 	%r31, %r8, %r60;
	ld.shared.f32 	%f106, [%r31];
	fma.rn.f32 	%f119, %f105, %f106, %f119;
	@%p9 bra 	$L__BB0_15;
	setp.eq.s32 	%p10, %r13, 2;
	ld.shared.f32 	%f107, [%r30+4];
	ld.shared.f32 	%f108, [%r31+128];
	fma.rn.f32 	%f119, %f107, %f108, %f119;
	@%p10 bra 	$L__BB0_15;
	ld.shared.f32 	%f109, [%r30+8];
	ld.shared.f32 	%f110, [%r31+256];
	fma.rn.f32 	%f119, %f109, %f110, %f119;
$L__BB0_15:
	bar.sync 	0;
	add.s32 	%r69, %r69, 1;
	setp.ne.s32 	%p11, %r69, %r14;
	@%p11 bra 	$L__BB0_2;
$L__BB0_16:
	cvta.to.global.u64 	%rd10, %rd5;
	mov.u32 	%r61, %ctaid.y;
	mov.u32 	%r62, %ntid.y;
	mov.u32 	%r63, %tid.y;
	mad.lo.s32 	%r64, %r61, %r62, %r63;
	mov.u32 	%r65, %ctaid.x;
	mov.u32 	%r66, %tid.x;
	mad.lo.s32 	%r67, %r65, %r1, %r66;
	mad.lo.s32 	%r68, %r34, %r64, %r67;
	mul.wide.s32 	%rd11, %r68, 4;
	add.s64 	%rd12, %rd10, %rd11;
	st.global.f32 	[%rd12], %f119;
	ret;

}


// ===== COMPILED SASS (sm_100) =====

	.target	sm_100

	.elftype	@"ET_EXEC"


//--------------------- .note.nv.tkinfo           --------------------------
	.section	.note.nv.tkinfo,"",@"SHT_NOTE"
	.sectionflags	@"SHF_NOTE_NV_TKINFO"
	.tkinfo
        /*0018*/ 	.word	0x00000002
        /*0030*/ 	.string	""
        /*0030*/ 	.string	"ptxas"
        /*0030*/ 	.string	"Cuda compilation tools, release 13.0, V13.0.88"
        /*0030*/ 	.string	"Build cuda_13.0.r13.0/compiler.36424714_0"
        /*0030*/ 	.string	"-arch sm_100 -m 64 "



//--------------------- .note.nv.cuinfo           --------------------------
	.section	.note.nv.cuinfo,"",@"SHT_NOTE"
	.sectionflags	@"SHF_NOTE_NV_CUINFO"
        /*0018*/ 	.short	0x0002
        /*001a*/ 	.short	0x0064
        /*001c*/ 	.short	0x0082
	.zero		2


//--------------------- .nv.info                  --------------------------
	.section	.nv.info,"",@"SHT_CUDA_INFO"
	.align	4


	//----- nvinfo : EIATTR_REGCOUNT
	.align		4
        /*0000*/ 	.byte	0x04, 0x2f
        /*0002*/ 	.short	(.L_1 - .L_0)
	.align		4
.L_0:
        /*0004*/ 	.word	index@(_Z7MatMul1ILi32EEvPfS0_S0_iii)
        /*0008*/ 	.word	0x00000020


	//----- nvinfo : EIATTR_FRAME_SIZE
	.align		4
.L_1:
        /*000c*/ 	.byte	0x04, 0x11
        /*000e*/ 	.short	(.L_3 - .L_2)
	.align		4
.L_2:
        /*0010*/ 	.word	index@(_Z7MatMul1ILi32EEvPfS0_S0_iii)
        /*0014*/ 	.word	0x00000000


	//----- nvinfo : EIATTR_MIN_STACK_SIZE
	.align		4
.L_3:
        /*0018*/ 	.byte	0x04, 0x12
        /*001a*/ 	.short	(.L_5 - .L_4)
	.align		4
.L_4:
        /*001c*/ 	.word	index@(_Z7MatMul1ILi32EEvPfS0_S0_iii)
        /*0020*/ 	.word	0x00000000
.L_5:


//--------------------- .nv.compat                --------------------------
	.section	.nv.compat,"",@"SHT_CUDA_COMPAT_INFO"
	.align	4
        /*0000*/ 	.byte	0x02, 0x09, 0x00, 0x00, 0x02, 0x02, 0x01, 0x00, 0x02, 0x05, 0x05, 0x00, 0x03, 0x07, 0x01, 0x01
        /*0010*/ 	.byte	0x02, 0x03, 0x00, 0x00, 0x02, 0x06, 0x01, 0x00, 0x04, 0x0b, 0x08, 0x00, 0x09, 0x00, 0x00, 0x00
        /*0020*/ 	.byte	0x00, 0x00, 0x00, 0x00


//--------------------- .nv.info._Z7MatMul1ILi32EEvPfS0_S0_iii --------------------------
	.section	.nv.info._Z7MatMul1ILi32EEvPfS0_S0_iii,"",@"SHT_CUDA_INFO"
	.sectionflags	@""
	.align	4


	//----- nvinfo : EIATTR_CUDA_API_VERSION
	.align		4
        /*0000*/ 	.byte	0x04, 0x37
        /*0002*/ 	.short	(.L_7 - .L_6)
.L_6:
        /*0004*/ 	.word	0x00000082


	//----- nvinfo : EIATTR_KPARAM_INFO
	.align		4
.L_7:
        /*0008*/ 	.byte	0x04, 0x17
        /*000a*/ 	.short	(.L_9 - .L_8)
.L_8:
        /*000c*/ 	.word	0x00000000
        /*0010*/ 	.short	0x0005
        /*0012*/ 	.short	0x0020
        /*0014*/ 	.byte	0x00, 0xf0, 0x11, 0x00


	//----- nvinfo : EIATTR_KPARAM_INFO
	.align		4
.L_9:
        /*0018*/ 	.byte	0x04, 0x17
        /*001a*/ 	.short	(.L_11 - .L_10)
.L_10:
        /*001c*/ 	.word	0x00000000
        /*0020*/ 	.short	0x0004
        /*0022*/ 	.short	0x001c
        /*0024*/ 	.byte	0x00, 0xf0, 0x11, 0x00


	//----- nvinfo : EIATTR_KPARAM_INFO
	.align		4
.L_11:
        /*0028*/ 	.byte	0x04, 0x17
        /*002a*/ 	.short	(.L_13 - .L_12)
.L_12:
        /*002c*/ 	.word	0x00000000
        /*0030*/ 	.short	0x0003
        /*0032*/ 	.short	0x0018
        /*0034*/ 	.byte	0x00, 0xf0, 0x11, 0x00


	//----- nvinfo : EIATTR_KPARAM_INFO
	.align		4
.L_13:
        /*0038*/ 	.byte	0x04, 0x17
        /*003a*/ 	.short	(.L_15 - .L_14)
.L_14:
        /*003c*/ 	.word	0x00000000
        /*0040*/ 	.short	0x0002
        /*0042*/ 	.short	0x0010
        /*0044*/ 	.byte	0x00, 0xf5, 0x21, 0x00


	//----- nvinfo : EIATTR_KPARAM_INFO
	.align		4
.L_15:
        /*0048*/ 	.byte	0x04, 0x17
        /*004a*/ 	.short	(.L_17 - .L_16)
.L_16:
        /*004c*/ 	.word	0x00000000
        /*0050*/ 	.short	0x0001
        /*0052*/ 	.short	0x0008
        /*0054*/ 	.byte	0x00, 0xf5, 0x21, 0x00


	//----- nvinfo : EIATTR_KPARAM_INFO
	.align		4
.L_17:
        /*0058*/ 	.byte	0x04, 0x17
        /*005a*/ 	.short	(.L_19 - .L_18)
.L_18:
        /*005c*/ 	.word	0x00000000
        /*0060*/ 	.short	0x0000
        /*0062*/ 	.short	0x0000
        /*0064*/ 	.byte	0x00, 0xf5, 0x21, 0x00


	//----- nvinfo : EIATTR_SPARSE_MMA_MASK
	.align		4
.L_19:
        /*0068*/ 	.byte	0x03, 0x50
        /*006a*/ 	.short	0x0000


	//----- nvinfo : EIATTR_MAXREG_COUNT
	.align		4
        /*006c*/ 	.byte	0x03, 0x1b
        /*006e*/ 	.short	0x00ff


	//----- nvinfo : EIATTR_NUM_BARRIERS
	.align		4
        /*0070*/ 	.byte	0x02, 0x4c
        /*0072*/ 	.byte	0x01
	.zero		1


	//----- nvinfo : EIATTR_MERCURY_ISA_VERSION
	.align		4
        /*0074*/ 	.byte	0x03, 0x5f
        /*0076*/ 	.short	0x0101


	//----- nvinfo : EIATTR_UNUSED_LOAD_BYTE_OFFSET
	.align		4
        /*0078*/ 	.byte	0x04, 0x44
        /*007a*/ 	.short	(.L_21 - .L_20)


	//   ....[0]....
.L_20:
        /*007c*/ 	.word	0x00000a20
        /*0080*/ 	.word	0x00000fff


	//----- nvinfo : EIATTR_VRC_CTA_INIT_COUNT
	.align		4
.L_21:
        /*0084*/ 	.byte	0x02, 0x4a
	.zero		1
	.zero		1


	//----- nvinfo : EIATTR_EXIT_INSTR_OFFSETS
	.align		4
        /*0088*/ 	.byte	0x04, 0x1c
        /*008a*/ 	.short	(.L_23 - .L_22)


	//   ....[0]....
.L_22:
        /*008c*/ 	.word	0x00000b90


	//----- nvinfo : EIATTR_CBANK_PARAM_SIZE
	.align		4
.L_23:
        /*0090*/ 	.byte	0x03, 0x19
        /*0092*/ 	.short	0x0024


	//----- nvinfo : EIATTR_PARAM_CBANK
	.align		4
        /*0094*/ 	.byte	0x04, 0x0a
        /*0096*/ 	.short	(.L_25 - .L_24)
	.align		4
.L_24:
        /*0098*/ 	.word	index@(.nv.constant0._Z7MatMul1ILi32EEvPfS0_S0_iii)
        /*009c*/ 	.short	0x0380
        /*009e*/ 	.short	0x0024


	//----- nvinfo : EIATTR_SW_WAR
	.align		4
.L_25:
        /*00a0*/ 	.byte	0x04, 0x36
        /*00a2*/ 	.short	(.L_27 - .L_26)
.L_26:
        /*00a4*/ 	.word	0x00000008
.L_27:


//--------------------- .nv.callgraph             --------------------------
	.section	.nv.callgraph,"",@"SHT_CUDA_CALLGRAPH"
	.align	4
	.sectionentsize	8
	.align		4
        /*0000*/ 	.word	0x00000000
	.align		4
        /*0004*/ 	.word	0xffffffff
	.align		4
        /*0008*/ 	.word	0x00000000
	.align		4
        /*000c*/ 	.word	0xfffffffe
	.align		4
        /*0010*/ 	.word	0x00000000
	.align		4
        /*0014*/ 	.word	0xfffffffd
	.align		4
        /*0018*/ 	.word	0x00000000
	.align		4
        /*001c*/ 	.word	0xfffffffc


//--------------------- .text._Z7MatMul1ILi32EEvPfS0_S0_iii --------------------------
	.section	.text._Z7MatMul1ILi32EEvPfS0_S0_iii,"ax",@progbits
	.align	128
        .global         _Z7MatMul1ILi32EEvPfS0_S0_iii
        .type           _Z7MatMul1ILi32EEvPfS0_S0_iii,@function
        .size           _Z7MatMul1ILi32EEvPfS0_S0_iii,(.L_x_8 - _Z7MatMul1ILi32EEvPfS0_S0_iii)
        .other          _Z7MatMul1ILi32EEvPfS0_S0_iii,@"STO_CUDA_ENTRY STV_DEFAULT"
_Z7MatMul1ILi32EEvPfS0_S0_iii:
.text._Z7MatMul1ILi32EEvPfS0_S0_iii:
[----:B------:R-:W-:Y:S08]  /*0000*/  LDC R1, c[0x0][0x37c] ;  /* 0x0000df00ff017b82 */ /* 0x000ff00000000800 */
[----:B------:R-:W0:Y:S01]  /*0010*/  LDC R0, c[0x0][0x360] ;  /* 0x0000d800ff007b82 */ /* 0x000e220000000800 */
[----:B------:R-:W0:Y:S01]  /*0020*/  LDCU UR4, c[0x0][0x39c] ;  /* 0x00007380ff0477ac */ /* 0x000e220008000800 */
[----:B------:R-:W-:Y:S01]  /*0030*/  HFMA2 R27, -RZ, RZ, 0, 0 ;  /* 0x00000000ff1b7431 */ /* 0x000fe200000001ff */
[----:B------:R-:W1:Y:S01]  /*0040*/  LDCU.64 UR8, c[0x0][0x358] ;  /* 0x00006b00ff0877ac */ /* 0x000e620008000a00 */
[----:B0-----:R-:W-:-:S13]  /*0050*/  ISETP.GT.U32.AND P0, PT, R0, UR4, PT ;  /* 0x0000000400007c0c */ /* 0x001fda000bf04070 */
[----:B-1----:R-:W-:Y:S05]  /*0060*/  @P0 BRA `(.L_x_0) ;  /* 0x0000000800980947 */ /* 0x002fea0003800000 */
[----:B------:R-:W0:Y:S01]  /*0070*/  I2F.U32.RP R4, R0 ;  /* 0x0000000000047306 */ /* 0x000e220000209000 */
[----:B------:R-:W1:Y:S01]  /*0080*/  S2R R19, SR_TID.Y ;  /* 0x0000000000137919 */ /* 0x000e620000002200 */
[----:B------:R-:W-:Y:S01]  /*0090*/  S2UR UR6, SR_CgaCtaId ;  /* 0x00000000000679c3 */ /* 0x000fe20000008800 */
[C---:B------:R-:W-:Y:S02]  /*00a0*/  ISETP.NE.U32.AND P3, PT, R0.reuse, RZ, PT ;  /* 0x000000ff0000720c */ /* 0x040fe40003f65070 */
[C---:B------:R-:W-:Y:S02]  /*00b0*/  LOP3.LUT R17, R0.reuse, 0x7, RZ, 0xc0, !PT ;  /* 0x0000000700117812 */ /* 0x040fe400078ec0ff */
[C---:B------:R-:W-:Y:S02]  /*00c0*/  LOP3.LUT R18, R0.reuse, 0xf, RZ, 0xc0, !PT ;  /* 0x0000000f00127812 */ /* 0x040fe400078ec0ff */
[C---:B------:R-:W-:Y:S01]  /*00d0*/  LOP3.LUT R16, R0.reuse, 0x7f0, RZ, 0xc0, !PT ;  /* 0x000007f000107812 */ /* 0x040fe200078ec0ff */
[----:B------:R-:W1:Y:S01]  /*00e0*/  S2UR UR7, SR_CTAID.Y ;  /* 0x00000000000779c3 */ /* 0x000e620000002600 */
[----:B------:R-:W-:-:S02]  /*00f0*/  LOP3.LUT R7, R0, 0x3, RZ, 0xc0, !PT ;  /* 0x0000000300077812 */ /* 0x000fc400078ec0ff */
[----:B------:R-:W-:Y:S01]  /*0100*/  MOV R27, RZ ;  /* 0x000000ff001b7202 */ /* 0x000fe20000000f00 */
[----:B0-----:R-:W0:Y:S04]  /*0110*/  MUFU.RCP R4, R4 ;  /* 0x0000000400047308 */ /* 0x001e280000001000 */
[----:B------:R-:W1:Y:S01]  /*0120*/  LDC R23, c[0x0][0x364] ;  /* 0x0000d900ff177b82 */ /* 0x000e620000000800 */
[----:B0-----:R-:W-:-:S04]  /*0130*/  IADD3 R2, PT, PT, R4, 0xffffffe, RZ ;  /* 0x0ffffffe04027810 */ /* 0x001fc80007ffe0ff */
[----:B------:R0:W2:Y:S01]  /*0140*/  F2I.FTZ.U32.TRUNC.NTZ R3, R2 ;  /* 0x0000000200037305 */ /* 0x0000a2000021f000 */
[----:B-1----:R-:W-:Y:S01]  /*0150*/  IMAD R23, R23, UR7, R19 ;  /* 0x0000000717177c24 */ /* 0x002fe2000f8e0213 */
[----:B0-----:R-:W-:Y:S02]  /*0160*/  MOV R2, RZ ;  /* 0x000000ff00027202 */ /* 0x001fe40000000f00 */
[----:B--2---:R-:W-:-:S05]  /*0170*/  IADD3 R5, PT, PT, RZ, -R3, RZ ;  /* 0x80000003ff057210 */ /* 0x004fca0007ffe0ff */
[----:B------:R-:W-:-:S04]  /*0180*/  IMAD R5, R5, R0, RZ ;  /* 0x0000000005057224 */ /* 0x000fc800078e02ff */
[----:B------:R-:W-:-:S04]  /*0190*/  IMAD.HI.U32 R3, R3, R5, R2 ;  /* 0x0000000503037227 */ /* 0x000fc800078e0002 */
[----:B------:R-:W-:Y:S02]  /*01a0*/  VIADD R2, R17, 0xffffffff ;  /* 0xffffffff11027836 */ /* 0x000fe40000000000 */
[----:B------:R-:W-:Y:S02]  /*01b0*/  IMAD.HI.U32 R6, R3, UR4, RZ ;  /* 0x0000000403067c27 */ /* 0x000fe4000f8e00ff */
[----:B------:R-:W0:Y:S01]  /*01c0*/  S2R R3, SR_TID.X ;  /* 0x0000000000037919 */ /* 0x000e220000002100 */
[----:B------:R-:W-:Y:S02]  /*01d0*/  ISETP.GE.U32.AND P0, PT, R2, 0x3, PT ;  /* 0x000000030200780c */ /* 0x000fe40003f06070 */
[----:B------:R-:W-:Y:S02]  /*01e0*/  IADD3 R5, PT, PT, -R6, RZ, RZ ;  /* 0x000000ff06057210 */ /* 0x000fe40007ffe1ff */
[----:B------:R-:W-:-:S03]  /*01f0*/  LOP3.LUT R2, R0, 0xfffffff0, RZ, 0xc0, !PT ;  /* 0xfffffff000027812 */ /* 0x000fc600078ec0ff */
[----:B------:R-:W-:Y:S01]  /*0200*/  IMAD R5, R0, R5, UR4 ;  /* 0x0000000400057e24 */ /* 0x000fe2000f8e0205 */
[----:B------:R-:W-:Y:S01]  /*0210*/  UMOV UR4, 0x400 ;  /* 0x0000040000047882 */ /* 0x000fe20000000000 */
[----:B------:R-:W-:Y:S01]  /*0220*/  IMAD.MOV R2, RZ, RZ, -R2 ;  /* 0x000000ffff027224 */ /* 0x000fe200078e0a02 */
[----:B------:R-:W-:Y:S02]  /*0230*/  UIADD3 UR5, UPT, UPT, UR4, 0x1000, URZ ;  /* 0x0000100004057890 */ /* 0x000fe4000fffe0ff */
[----:B------:R-:W-:Y:S01]  /*0240*/  ISETP.GE.U32.AND P1, PT, R5, R0, PT ;  /* 0x000000000500720c */ /* 0x000fe20003f26070 */
[----:B------:R-:W-:Y:S02]  /*0250*/  ULEA UR4, UR6, UR4, 0x18 ;  /* 0x0000000406047291 */ /* 0x000fe4000f8ec0ff */
[----:B------:R-:W-:-:S04]  /*0260*/  ULEA UR5, UR6, UR5, 0x18 ;  /* 0x0000000506057291 */ /* 0x000fc8000f8ec0ff */
[----:B------:R-:W-:Y:S01]  /*0270*/  LEA R22, R19, UR4, 0x7 ;  /* 0x0000000413167c11 */ /* 0x000fe2000f8e38ff */
[----:B------:R-:W-:-:S03]  /*0280*/  UMOV UR4, URZ ;  /* 0x000000ff00047c82 */ /* 0x000fc60008000000 */
[----:B------:R-:W-:Y:S02]  /*0290*/  IADD3 R4, PT, PT, R22, 0x20, RZ ;  /* 0x0000002016047810 */ /* 0x000fe40007ffe0ff */
[-C--:B------:R-:W-:Y:S02]  /*02a0*/  @P1 IADD3 R5, PT, PT, R5, -R0.reuse, RZ ;  /* 0x8000000005051210 */ /* 0x080fe40007ffe0ff */
[----:B------:R-:W-:Y:S02]  /*02b0*/  @P1 IADD3 R6, PT, PT, R6, 0x1, RZ ;  /* 0x0000000106061810 */ /* 0x000fe40007ffe0ff */
[----:B------:R-:W-:Y:S02]  /*02c0*/  ISETP.GE.U32.AND P2, PT, R5, R0, PT ;  /* 0x000000000500720c */ /* 0x000fe40003f46070 */
[C---:B0-----:R-:W-:Y:S02]  /*02d0*/  LEA R20, R3.reuse, UR5, 0x2 ;  /* 0x0000000503147c11 */ /* 0x041fe4000f8e10ff */
[----:B------:R-:W-:-:S02]  /*02e0*/  LEA R21, R3, R22, 0x2 ;  /* 0x0000001603157211 */ /* 0x000fc400078e10ff */
[----:B------:R-:W-:Y:S02]  /*02f0*/  LEA R19, R19, R20, 0x7 ;  /* 0x0000001413137211 */ /* 0x000fe400078e38ff */
[----:B------:R-:W-:-:S05]  /*0300*/  IADD3 R5, PT, PT, R20, 0x400, RZ ;  /* 0x0000040014057810 */ /* 0x000fca0007ffe0ff */
[----:B------:R-:W-:Y:S02]  /*0310*/  @P2 IADD3 R6, PT, PT, R6, 0x1, RZ ;  /* 0x0000000106062810 */ /* 0x000fe40007ffe0ff */
[----:B------:R-:W-:-:S04]  /*0320*/  @!P3 LOP3.LUT R6, RZ, R0, RZ, 0x33, !PT ;  /* 0x00000000ff06b212 */ /* 0x000fc800078e33ff */
[----:B------:R-:W-:-:S07]  /*0330*/  VIMNMX.U32 R6, PT, PT, R6, 0x1, !PT ;  /* 0x0000000106067848 */ /* 0x000fce0007fe0000 */
.L_x_6:
[----:B0-----:R-:W0:Y:S01]  /*0340*/  LDC.64 R10, c[0x0][0x380] ;  /* 0x0000e000ff0a7b82 */ /* 0x001e220000000a00 */
[----:B------:R-:W1:Y:S01]  /*0350*/  LDCU UR6, c[0x0][0x39c] ;  /* 0x00007380ff0677ac */ /* 0x000e620008000800 */
[----:B------:R-:W-:Y:S01]  /*0360*/  IMAD R12, R0, UR4, R3 ;  /* 0x00000004000c7c24 */ /* 0x000fe2000f8e0203 */
[----:B------:R-:W2:Y:S05]  /*0370*/  LDCU UR5, c[0x0][0x3a0] ;  /* 0x00007400ff0577ac */ /* 0x000eaa0008000800 */
[----:B------:R-:W3:Y:S01]  /*0380*/  LDC.64 R8, c[0x0][0x388] ;  /* 0x0000e200ff087b82 */ /* 0x000ee20000000a00 */
[C-C-:B-1----:R-:W-:Y:S02]  /*0390*/  IMAD R13, R23.reuse, UR6, R12.reuse ;  /* 0x00000006170d7c24 */ /* 0x142fe4000f8e020c */
[----:B--2---:R-:W-:-:S02]  /*03a0*/  IMAD R15, R23, UR5, R12 ;  /* 0x00000005170f7c24 */ /* 0x004fc4000f8e020c */
[----:B0-----:R-:W-:-:S06]  /*03b0*/  IMAD.WIDE R10, R13, 0x4, R10 ;  /* 0x000000040d0a7825 */ /* 0x001fcc00078e020a */
[----:B------:R-:W2:Y:S01]  /*03c0*/  LDG.E R10, desc[UR8][R10.64] ;  /* 0x000000080a0a7981 */ /* 0x000ea2000c1e1900 */
[----:B---3--:R-:W-:-:S06]  /*03d0*/  IMAD.WIDE R8, R15, 0x4, R8 ;  /* 0x000000040f087825 */ /* 0x008fcc00078e0208 */
[----:B------:R-:W3:Y:S01]  /*03e0*/  LDG.E R8, desc[UR8][R8.64] ;  /* 0x0000000808087981 */ /* 0x000ee2000c1e1900 */
[----:B------:R-:W-:Y:S01]  /*03f0*/  ISETP.GE.U32.AND P2, PT, R0, 0x10, PT ;  /* 0x000000100000780c */ /* 0x000fe20003f46070 */
[----:B------:R-:W-:Y:S01]  /*0400*/  UIADD3 UR4, UPT, UPT, UR4, 0x1, URZ ;  /* 0x0000000104047890 */ /* 0x000fe2000fffe0ff */
[----:B------:R-:W-:-:S05]  /*0410*/  IMAD.MOV.U32 R25, RZ, RZ, RZ ;  /* 0x000000ffff197224 */ /* 0x000fca00078e00ff */
[----:B------:R-:W-:Y:S01]  /*0420*/  ISETP.NE.AND P1, PT, R6, UR4, PT ;  /* 0x0000000406007c0c */ /* 0x000fe2000bf25270 */
[----:B--2---:R0:W-:Y:S04]  /*0430*/  STS [R21], R10 ;  /* 0x0000000a15007388 */ /* 0x0041e80000000800 */
[----:B---3--:R0:W-:Y:S01]  /*0440*/  STS [R19], R8 ;  /* 0x0000000813007388 */ /* 0x0081e20000000800 */
[----:B------:R-:W-:Y:S06]  /*0450*/  BAR.SYNC.DEFER_BLOCKING 0x0 ;  /* 0x0000000000007b1d */ /* 0x000fec0000010000 */
[----:B------:R-:W-:Y:S05]  /*0460*/  @!P2 BRA `(.L_x_1) ;  /* 0x0000000000b4a947 */ /* 0x000fea0003800000 */
[----:B------:R-:W-:Y:S02]  /*0470*/  MOV R26, R5 ;  /* 0x00000005001a7202 */ /* 0x000fe40000000f00 */
[----:B------:R-:W-:Y:S02]  /*0480*/  MOV R25, R4 ;  /* 0x0000000400197202 */ /* 0x000fe40000000f00 */
[----:B------:R-:W-:-:S07]  /*0490*/  MOV R24, R2 ;  /* 0x0000000200187202 */ /* 0x000fce0000000f00 */
.L_x_2:
[----:B0-----:R-:W-:Y:S01]  /*04a0*/  LDS R8, [R26+-0x400] ;  /* 0xfffc00001a087984 */ /* 0x001fe20000000800 */
[----:B------:R-:W-:-:S03]  /*04b0*/  IADD3 R24, PT, PT, R24, 0x10, RZ ;  /* 0x0000001018187810 */ /* 0x000fc60007ffe0ff */
[----:B------:R-:W0:Y:S01]  /*04c0*/  LDS.128 R12, [R25+-0x20] ;  /* 0xffffe000190c7984 */ /* 0x000e220000000c00 */
[----:B------:R-:W-:-:S03]  /*04d0*/  ISETP.NE.AND P2, PT, R24, RZ, PT ;  /* 0x000000ff1800720c */ /* 0x000fc60003f45270 */
[----:B------:R-:W1:Y:S04]  /*04e0*/  LDS R11, [R26+-0x380] ;  /* 0xfffc80001a0b7984 */ /* 0x000e680000000800 */
[----:B------:R-:W2:Y:S04]  /*04f0*/  LDS R9, [R26+-0x300] ;  /* 0xfffd00001a097984 */ /* 0x000ea80000000800 */
[----:B------:R-:W-:Y:S01]  /*0500*/  LDS R29, [R26+-0x180] ;  /* 0xfffe80001a1d7984 */ /* 0x000fe20000000800 */
[----:B0-----:R-:W-:-:S03]  /*0510*/  FFMA R8, R12, R8, R27 ;  /* 0x000000080c087223 */ /* 0x001fc6000000001b */
[----:B------:R-:W0:Y:S01]  /*0520*/  LDS R12, [R26+-0x280] ;  /* 0xfffd80001a0c7984 */ /* 0x000e220000000800 */
[----:B-1----:R-:W-:-:S03]  /*0530*/  FFMA R8, R11, R13, R8 ;  /* 0x0000000d0b087223 */ /* 0x002fc60000000008 */
[----:B------:R-:W-:Y:S01]  /*0540*/  LDS R13, [R26+-0x200] ;  /* 0xfffe00001a0d7984 */ /* 0x000fe20000000800 */
[----:B--2---:R-:W-:-:S03]  /*0550*/  FFMA R27, R9, R14, R8 ;  /* 0x0000000e091b7223 */ /* 0x004fc60000000008 */
[----:B------:R-:W1:Y:S01]  /*0560*/  LDS.128 R8, [R25+-0x10] ;  /* 0xfffff00019087984 */ /* 0x000e620000000c00 */
[----:B0-----:R-:W-:-:S03]  /*0570*/  FFMA R27, R12, R15, R27 ;  /* 0x0000000f0c1b7223 */ /* 0x001fc6000000001b */
[----:B------:R-:W0:Y:S01]  /*0580*/  LDS R15, [R26+-0x100] ;  /* 0xffff00001a0f7984 */ /* 0x000e220000000800 */
[----:B-1----:R-:W-:-:S03]  /*0590*/  FFMA R12, R8, R13, R27 ;  /* 0x0000000d080c7223 */ /* 0x002fc6000000001b */
[----:B------:R-:W1:Y:S01]  /*05a0*/  LDS R8, [R26+-0x80] ;  /* 0xffff80001a087984 */ /* 0x000e620000000800 */
[----:B------:R-:W-:-:S03]  /*05b0*/  FFMA R12, R29, R9, R12 ;  /* 0x000000091d0c7223 */ /* 0x000fc6000000000c */
[----:B------:R-:W-:Y:S04]  /*05c0*/  LDS R9, [R26] ;  /* 0x000000001a097984 */ /* 0x000fe80000000800 */
[----:B------:R-:W-:Y:S01]  /*05d0*/  LDS R29, [R26+0x80] ;  /* 0x000080001a1d7984 */ /* 0x000fe20000000800 */
[----:B0-----:R-:W-:-:S03]  /*05e0*/  FFMA R27, R15, R10, R12 ;  /* 0x0000000a0f1b7223 */ /* 0x001fc6000000000c */
[----:B------:R-:W0:Y:S01]  /*05f0*/  LDS.128 R12, [R25] ;  /* 0x00000000190c7984 */ /* 0x000e220000000c00 */
[----:B-1----:R-:W-:-:S03]  /*0600*/  FFMA R27, R8, R11, R27 ;  /* 0x0000000b081b7223 */ /* 0x002fc6000000001b */
[----:B------:R-:W1:Y:S01]  /*0610*/  LDS R11, [R26+0x100] ;  /* 0x000100001a0b7984 */ /* 0x000e620000000800 */
[----:B0-----:R-:W-:-:S03]  /*0620*/  FFMA R8, R12, R9, R27 ;  /* 0x000000090c087223 */ /* 0x001fc6000000001b */
[----:B------:R-:W0:Y:S01]  /*0630*/  LDS R12, [R26+0x180] ;  /* 0x000180001a0c7984 */ /* 0x000e220000000800 */
[----:B------:R-:W-:-:S03]  /*0640*/  FFMA R8, R29, R13, R8 ;  /* 0x0000000d1d087223 */ /* 0x000fc60000000008 */
[----:B------:R-:W-:Y:S01]  /*0650*/  LDS R13, [R26+0x200] ;  /* 0x000200001a0d7984 */ /* 0x000fe20000000800 */
[----:B-1----:R-:W-:-:S03]  /*0660*/  FFMA R27, R11, R14, R8 ;  /* 0x0000000e0b1b7223 */ /* 0x002fc60000000008 */
[----:B------:R1:W2:Y:S02]  /*0670*/  LDS.128 R8, [R25+0x10] ;  /* 0x0000100019087984 */ /* 0x0002a40000000c00 */
[----:B-1----:R-:W-:Y:S02]  /*0680*/  VIADD R25, R25, 0x40 ;  /* 0x0000004019197836 */ /* 0x002fe40000000000 */
[----:B0-----:R-:W-:Y:S02]  /*0690*/  FFMA R15, R12, R15, R27 ;  /* 0x0000000f0c0f7223 */ /* 0x001fe4000000001b */
[----:B------:R-:W0:Y:S04]  /*06a0*/  LDS R27, [R26+0x280] ;  /* 0x000280001a1b7984 */ /* 0x000e280000000800 */
[----:B------:R-:W1:Y:S01]  /*06b0*/  LDS R12, [R26+0x300] ;  /* 0x000300001a0c7984 */ /* 0x000e620000000800 */
[----:B--2---:R-:W-:-:S03]  /*06c0*/  FFMA R8, R8, R13, R15 ;  /* 0x0000000d08087223 */ /* 0x004fc6000000000f */
[----:B------:R2:W3:Y:S02]  /*06d0*/  LDS R13, [R26+0x380] ;  /* 0x000380001a0d7984 */ /* 0x0004e40000000800 */
[----:B--2---:R-:W-:Y:S01]  /*06e0*/  IADD3 R26, PT, PT, R26, 0x800, RZ ;  /* 0x000008001a1a7810 */ /* 0x004fe20007ffe0ff */
[----:B0-----:R-:W-:-:S04]  /*06f0*/  FFMA R9, R27, R9, R8 ;  /* 0x000000091b097223 */ /* 0x001fc80000000008 */
[----:B-1----:R-:W-:-:S04]  /*0700*/  FFMA R10, R12, R10, R9 ;  /* 0x0000000a0c0a7223 */ /* 0x002fc80000000009 */
[----:B---3--:R-:W-:Y:S01]  /*0710*/  FFMA R27, R13, R11, R10 ;  /* 0x0000000b0d1b7223 */ /* 0x008fe2000000000a */
[----:B------:R-:W-:Y:S06]  /*0720*/  @P2 BRA `(.L_x_2) ;  /* 0xfffffffc005c2947 */ /* 0x000fec000383ffff */
[----:B------:R-:W-:-:S07]  /*0730*/  MOV R25, R16 ;  /* 0x0000001000197202 */ /* 0x000fce0000000f00 */
.L_x_1:
[----:B------:R-:W-:-:S13]  /*0740*/  ISETP.NE.AND P2, PT, R18, RZ, PT ;  /* 0x000000ff1200720c */ /* 0x000fda0003f45270 */
[----:B------:R-:W-:Y:S05]  /*0750*/  @!P2 BRA `(.L_x_3) ;  /* 0x0000000000d4a947 */ /* 0x000fea0003800000 */
[----:B0-----:R-:W-:Y:S02]  /*0760*/  IADD3 R8, PT, PT, R18, -0x1, RZ ;  /* 0xffffffff12087810 */ /* 0x001fe40007ffe0ff */
[----:B------:R-:W-:Y:S02]  /*0770*/  ISETP.NE.AND P3, PT, R17, RZ, PT ;  /* 0x000000ff1100720c */ /* 0x000fe40003f65270 */
[----:B------:R-:W-:-:S13]  /*0780*/  ISETP.GE.U32.AND P2, PT, R8, 0x7, PT ;  /* 0x000000070800780c */ /* 0x000fda0003f46070 */
[----:B------:R-:W-:Y:S05]  /*0790*/  @!P2 BRA `(.L_x_4) ;  /* 0x000000000054a947 */ /* 0x000fea0003800000 */
[C---:B------:R-:W-:Y:S02]  /*07a0*/  LEA R24, R25.reuse, R20, 0x7 ;  /* 0x0000001419187211 */ /* 0x040fe400078e38ff */
[C---:B------:R-:W-:Y:S01]  /*07b0*/  LEA R26, R25.reuse, R22, 0x2 ;  /* 0x00000016191a7211 */ /* 0x040fe200078e10ff */
[----:B------:R-:W-:Y:S02]  /*07c0*/  VIADD R25, R25, 0x8 ;  /* 0x0000000819197836 */ /* 0x000fe40000000000 */
[----:B------:R-:W-:Y:S04]  /*07d0*/  LDS R12, [R24] ;  /* 0x00000000180c7984 */ /* 0x000fe80000000800 */
[----:B------:R-:W0:Y:S04]  /*07e0*/  LDS.128 R8, [R26] ;  /* 0x000000001a087984 */ /* 0x000e280000000c00 */
[----:B------:R-:W1:Y:S04]  /*07f0*/  LDS R15, [R24+0x80] ;  /* 0x00008000180f7984 */ /* 0x000e680000000800 */
[----:B------:R-:W2:Y:S04]  /*0800*/  LDS R13, [R24+0x100] ;  /* 0x00010000180d7984 */ /* 0x000ea80000000800 */
[----:B------:R-:W-:Y:S01]  /*0810*/  LDS R29, [R24+0x380] ;  /* 0x00038000181d7984 */ /* 0x000fe20000000800 */
[----:B0-----:R-:W-:-:S03]  /*0820*/  FFMA R12, R8, R12, R27 ;  /* 0x0000000c080c7223 */ /* 0x001fc6000000001b */
[----:B------:R-:W0:Y:S01]  /*0830*/  LDS R8, [R24+0x180] ;  /* 0x0001800018087984 */ /* 0x000e220000000800 */
[----:B-1----:R-:W-:-:S03]  /*0840*/  FFMA R12, R15, R9, R12 ;  /* 0x000000090f0c7223 */ /* 0x002fc6000000000c */
[----:B------:R-:W-:Y:S01]  /*0850*/  LDS R9, [R24+0x200] ;  /* 0x0002000018097984 */ /* 0x000fe20000000800 */
[----:B--2---:R-:W-:-:S03]  /*0860*/  FFMA R27, R13, R10, R12 ;  /* 0x0000000a0d1b7223 */ /* 0x004fc6000000000c */
[----:B------:R-:W1:Y:S01]  /*0870*/  LDS.128 R12, [R26+0x10] ;  /* 0x000010001a0c7984 */ /* 0x000e620000000c00 */
[----:B0-----:R-:W-:-:S03]  /*0880*/  FFMA R11, R8, R11, R27 ;  /* 0x0000000b080b7223 */ /* 0x001fc6000000001b */
[----:B------:R-:W0:Y:S04]  /*0890*/  LDS R27, [R24+0x280] ;  /* 0x00028000181b7984 */ /* 0x000e280000000800 */
[----:B------:R-:W2:Y:S01]  /*08a0*/  LDS R8, [R24+0x300] ;  /* 0x0003000018087984 */ /* 0x000ea20000000800 */
[----:B-1----:R-:W-:-:S04]  /*08b0*/  FFMA R12, R12, R9, R11 ;  /* 0x000000090c0c7223 */ /* 0x002fc8000000000b */
[----:B0-----:R-:W-:-:S04]  /*08c0*/  FFMA R13, R27, R13, R12 ;  /* 0x0000000d1b0d7223 */ /* 0x001fc8000000000c */
[----:B--2---:R-:W-:-:S04]  /*08d0*/  FFMA R8, R8, R14, R13 ;  /* 0x0000000e08087223 */ /* 0x004fc8000000000d */
[----:B------:R-:W-:-:S07]  /*08e0*/  FFMA R27, R29, R15, R8 ;  /* 0x0000000f1d1b7223 */ /* 0x000fce0000000008 */
.L_x_4:
[----:B------:R-:W-:Y:S05]  /*08f0*/  @!P3 BRA `(.L_x_3) ;  /* 0x00000000006cb947 */ /* 0x000fea0003800000 */
[----:B------:R-:W-:Y:S01]  /*0900*/  ISETP.NE.AND P2, PT, R7, RZ, PT ;  /* 0x000000ff0700720c */ /* 0x000fe20003f45270 */
[----:B------:R-:W-:-:S12]  /*0910*/  @!P0 BRA `(.L_x_5) ;  /* 0x0000000000308947 */ /* 0x000fd80003800000 */
[C---:B------:R-:W-:Y:S02]  /*0920*/  LEA R8, R25.reuse, R22, 0x2 ;  /* 0x0000001619087211 */ /* 0x040fe400078e10ff */
[C---:B------:R-:W-:Y:S02]  /*0930*/  LEA R12, R25.reuse, R20, 0x7 ;  /* 0x00000014190c7211 */ /* 0x040fe400078e38ff */
[----:B------:R-:W-:Y:S02]  /*0940*/  IADD3 R25, PT, PT, R25, 0x4, RZ ;  /* 0x0000000419197810 */ /* 0x000fe40007ffe0ff */
[----:B------:R-:W-:Y:S04]  /*0950*/  LDS.128 R8, [R8] ;  /* 0x0000000008087984 */ /* 0x000fe80000000c00 */
[----:B------:R-:W0:Y:S04]  /*0960*/  LDS R13, [R12] ;  /* 0x000000000c0d7984 */ /* 0x000e280000000800 */
[----:B------:R-:W1:Y:S04]  /*0970*/  LDS R15, [R12+0x80] ;  /* 0x000080000c0f7984 */ /* 0x000e680000000800 */
[----:B------:R-:W2:Y:S04]  /*0980*/  LDS R24, [R12+0x100] ;  /* 0x000100000c187984 */ /* 0x000ea80000000800 */
[----:B------:R-:W3:Y:S01]  /*0990*/  LDS R29, [R12+0x180] ;  /* 0x000180000c1d7984 */ /* 0x000ee20000000800 */
[----:B0-----:R-:W-:-:S04]  /*09a0*/  FFMA R14, R8, R13, R27 ;  /* 0x0000000d080e7223 */ /* 0x001fc8000000001b */
[----:B-1----:R-:W-:-:S04]  /*09b0*/  FFMA R9, R15, R9, R14 ;  /* 0x000000090f097223 */ /* 0x002fc8000000000e */
[----:B--2---:R-:W-:-:S04]  /*09c0*/  FFMA R10, R24, R10, R9 ;  /* 0x0000000a180a7223 */ /* 0x004fc80000000009 */
[----:B---3--:R-:W-:-:S07]  /*09d0*/  FFMA R27, R29, R11, R10 ;  /* 0x0000000b1d1b7223 */ /* 0x008fce000000000a */
.L_x_5:
[----:B------:R-:W-:Y:S05]  /*09e0*/  @!P2 BRA `(.L_x_3) ;  /* 0x000000000030a947 */ /* 0x000fea0003800000 */
[C---:B------:R-:W-:Y:S02]  /*09f0*/  LEA R8, R25.reuse, R22, 0x2 ;  /* 0x0000001619087211 */ /* 0x040fe400078e10ff */
[----:B------:R-:W-:Y:S02]  /*0a00*/  LEA R13, R25, R20, 0x7 ;  /* 0x00000014190d7211 */ /* 0x000fe400078e38ff */
[----:B------:R-:W-:Y:S02]  /*0a10*/  ISETP.NE.AND P2, PT, R7, 0x1, PT ;  /* 0x000000010700780c */ /* 0x000fe40003f45270 */
[----:B------:R-:W-:Y:S04]  /*0a20*/  LDS.128 R8, [R8] ;  /* 0x0000000008087984 */ /* 0x000fe80000000c00 */
[----:B------:R-:W0:Y:S02]  /*0a30*/  LDS R12, [R13] ;  /* 0x000000000d0c7984 */ /* 0x000e240000000800 */
[----:B0-----:R-:W-:-:S05]  /*0a40*/  FFMA R27, R8, R12, R27 ;  /* 0x0000000c081b7223 */ /* 0x001fca000000001b */
[----:B------:R-:W-:Y:S05]  /*0a50*/  @!P2 BRA `(.L_x_3) ;  /* 0x000000000014a947 */ /* 0x000fea0003800000 */
[----:B------:R-:W-:Y:S01]  /*0a60*/  ISETP.NE.AND P2, PT, R7, 0x2, PT ;  /* 0x000000020700780c */ /* 0x000fe20003f45270 */
[----:B------:R-:W0:-:S12]  /*0a70*/  LDS R8, [R13+0x80] ;  /* 0x000080000d087984 */ /* 0x000e180000000800 */
[----:B------:R-:W1:Y:S01]  /*0a80*/  @P2 LDS R12, [R13+0x100] ;  /* 0x000100000d0c2984 */ /* 0x000e620000000800 */
[----:B0-----:R-:W-:-:S04]  /*0a90*/  FFMA R27, R8, R9, R27 ;  /* 0x00000009081b7223 */ /* 0x001fc8000000001b */
[----:B-1----:R-:W-:-:S07]  /*0aa0*/  @P2 FFMA R27, R12, R10, R27 ;  /* 0x0000000a0c1b2223 */ /* 0x002fce000000001b */
.L_x_3:
[----:B------:R-:W-:Y:S06]  /*0ab0*/  BAR.SYNC.DEFER_BLOCKING 0x0 ;  /* 0x0000000000007b1d */ /* 0x000fec0000010000 */
[----:B------:R-:W-:Y:S05]  /*0ac0*/  @P1 BRA `(.L_x_6) ;  /* 0xfffffff8001c1947 */ /* 0x000fea000383ffff */
.L_x_0:
[----:B------:R-:W1:Y:S01]  /*0ad0*/  S2R R5, SR_TID.X ;  /* 0x0000000000057919 */ /* 0x000e620000002100 */
[----:B------:R-:W1:Y:S01]  /*0ae0*/  S2UR UR4, SR_CTAID.X ;  /* 0x00000000000479c3 */ /* 0x000e620000002500 */
[----:B------:R-:W2:Y:S01]  /*0af0*/  LDCU UR6, c[0x0][0x3a0] ;  /* 0x00007400ff0677ac */ /* 0x000ea20008000800 */
[----:B------:R-:W3:Y:S06]  /*0b00*/  S2R R7, SR_TID.Y ;  /* 0x0000000000077919 */ /* 0x000eec0000002200 */
[----:B------:R-:W3:Y:S08]  /*0b10*/  S2UR UR5, SR_CTAID.Y ;  /* 0x00000000000579c3 */ /* 0x000ef00000002600 */
[----:B------:R-:W3:Y:S08]  /*0b20*/  LDC R4, c[0x0][0x364] ;  /* 0x0000d900ff047b82 */ /* 0x000ef00000000800 */
[----:B------:R-:W4:Y:S01]  /*0b30*/  LDC.64 R2, c[0x0][0x390] ;  /* 0x0000e400ff027b82 */ /* 0x000f220000000a00 */
[----:B-1----:R-:W-:-:S02]  /*0b40*/  IMAD R5, R0, UR4, R5 ;  /* 0x0000000400057c24 */ /* 0x002fc4000f8e0205 */
[----:B---3--:R-:W-:-:S04]  /*0b50*/  IMAD R0, R4, UR5, R7 ;  /* 0x0000000504007c24 */ /* 0x008fc8000f8e0207 */
[----:B--2---:R-:W-:-:S04]  /*0b60*/  IMAD R5, R0, UR6, R5 ;  /* 0x0000000600057c24 */ /* 0x004fc8000f8e0205 */
[----:B----4-:R-:W-:-:S05]  /*0b70*/  IMAD.WIDE R2, R5, 0x4, R2 ;  /* 0x0000000405027825 */ /* 0x010fca00078e0202 */
[----:B------:R-:W-:Y:S01]  /*0b80*/  STG.E desc[UR8][R2.64], R27 ;  /* 0x0000001b02007986 */ /* 0x000fe2000c101908 */
[----:B------:R-:W-:Y:S05]  /*0b90*/  EXIT ;  /* 0x000000000000794d */ /* 0x000fea0003800000 */
.L_x_7:
[----:B------:R-:W-:-:S00]  /*0ba0*/  BRA `(.L_x_7) ;  /* 0xfffffffc00fc7947 */ /* 0x000fc0000383ffff */
[----:B------:R-:W-:-:S00]  /*0bb0*/  NOP ;  /* 0x0000000000007918 */ /* 0x000fc00000000000 */
        /* <DEDUP_REMOVED lines=12> */
.L_x_8:


//--------------------- .nv.shared._Z7MatMul1ILi32EEvPfS0_S0_iii --------------------------
	.section	.nv.shared._Z7MatMul1ILi32EEvPfS0_S0_iii,"aw",@nobits
	.sectionflags	@""
	.align	4
.nv.shared._Z7MatMul1ILi32EEvPfS0_S0_iii:
	.zero		9216


//--------------------- .nv.shared.reserved.0     --------------------------
	.section	.nv.shared.reserved.0,"aw",@nobits
	.weak		__nv_reservedSMEM_offset_0_alias
	.size		__nv_reservedSMEM_offset_0_alias, 0, 64
	.other		__nv_reservedSMEM_offset_0_alias,@"STO_CUDA_RESERVED_SHARED STV_DEFAULT"
__nv_reservedSMEM_offset_0_alias:
	.zero		0
	.zero		64


//--------------------- .nv.constant0._Z7MatMul1ILi32EEvPfS0_S0_iii --------------------------
	.section	.nv.constant0._Z7MatMul1ILi32EEvPfS0_S0_iii,"a",@progbits
	.sectionflags	@""
	.align	4
.nv.constant0._Z7MatMul1ILi32EEvPfS0_S0_iii:
	.zero		932


//--------------------- SYMBOLS --------------------------

	.type		.nv.reservedSmem.offset0,@object
	.size		.nv.reservedSmem.offset0,0x4
	.type		.nv.reservedSmem.cap,@object
	.size		.nv.reservedSmem.cap,0x4
